//
// Generated by NVIDIA NVVM Compiler
//
// Compiler Build ID: CL-36424714
// Cuda compilation tools, release 13.0, V13.0.88
// Based on NVVM 20.0.0
//

.version 9.0
.target sm_100
.address_size 64

	// .globl	_Z6kernelPKfS0_Pf

.visible .entry _Z6kernelPKfS0_Pf(
	.param .u64 .ptr .align 1 _Z6kernelPKfS0_Pf_param_0,
	.param .u64 .ptr .align 1 _Z6kernelPKfS0_Pf_param_1,
	.param .u64 .ptr .align 1 _Z6kernelPKfS0_Pf_param_2
)
{
	.reg .pred 	%p<4>;
	.reg .b32 	%r<11>;
	.reg .b32 	%f<49>;
	.reg .b64 	%rd<18>;

	ld.param.u64 	%rd10, [_Z6kernelPKfS0_Pf_param_0];
	ld.param.u64 	%rd11, [_Z6kernelPKfS0_Pf_param_1];
	ld.param.u64 	%rd12, [_Z6kernelPKfS0_Pf_param_2];
	mov.u32 	%r9, %tid.x;
	setp.gt.u32 	%p1, %r9, 15;
	@%p1 bra 	$L__BB0_5;
	mov.u32 	%r2, %ntid.x;
	cvta.to.global.u64 	%rd13, %rd11;
	add.s64 	%rd1, %rd13, 32;
	cvta.to.global.u64 	%rd2, %rd12;
	cvta.to.global.u64 	%rd3, %rd10;
$L__BB0_2:
	shl.b32 	%r8, %r9, 4;
	mul.wide.u32 	%rd14, %r8, 4;
	add.s64 	%rd4, %rd3, %rd14;
	mul.wide.u32 	%rd15, %r9, 64;
	add.s64 	%rd17, %rd2, %rd15;
	mov.b32 	%r10, 0;
	mov.u64 	%rd16, %rd1;
$L__BB0_3:
	ld.global.f32 	%f1, [%rd4];
	ld.global.f32 	%f2, [%rd16+-32];
	fma.rn.f32 	%f3, %f1, %f2, 0f00000000;
	ld.global.f32 	%f4, [%rd4+4];
	ld.global.f32 	%f5, [%rd16+-28];
	fma.rn.f32 	%f6, %f4, %f5, %f3;
	ld.global.f32 	%f7, [%rd4+8];
	ld.global.f32 	%f8, [%rd16+-24];
	fma.rn.f32 	%f9, %f7, %f8, %f6;
	ld.global.f32 	%f10, [%rd4+12];
	ld.global.f32 	%f11, [%rd16+-20];
	fma.rn.f32 	%f12, %f10, %f11, %f9;
	ld.global.f32 	%f13, [%rd4+16];
	ld.global.f32 	%f14, [%rd16+-16];
	fma.rn.f32 	%f15, %f13, %f14, %f12;
	ld.global.f32 	%f16, [%rd4+20];
	ld.global.f32 	%f17, [%rd16+-12];
	fma.rn.f32 	%f18, %f16, %f17, %f15;
	ld.global.f32 	%f19, [%rd4+24];
	ld.global.f32 	%f20, [%rd16+-8];
	fma.rn.f32 	%f21, %f19, %f20, %f18;
	ld.global.f32 	%f22, [%rd4+28];
	ld.global.f32 	%f23, [%rd16+-4];
	fma.rn.f32 	%f24, %f22, %f23, %f21;
	ld.global.f32 	%f25, [%rd4+32];
	ld.global.f32 	%f26, [%rd16];
	fma.rn.f32 	%f27, %f25, %f26, %f24;
	ld.global.f32 	%f28, [%rd4+36];
	ld.global.f32 	%f29, [%rd16+4];
	fma.rn.f32 	%f30, %f28, %f29, %f27;
	ld.global.f32 	%f31, [%rd4+40];
	ld.global.f32 	%f32, [%rd16+8];
	fma.rn.f32 	%f33, %f31, %f32, %f30;
	ld.global.f32 	%f34, [%rd4+44];
	ld.global.f32 	%f35, [%rd16+12];
	fma.rn.f32 	%f36, %f34, %f35, %f33;
	ld.global.f32 	%f37, [%rd4+48];
	ld.global.f32 	%f38, [%rd16+16];
	fma.rn.f32 	%f39, %f37, %f38, %f36;
	ld.global.f32 	%f40, [%rd4+52];
	ld.global.f32 	%f41, [%rd16+20];
	fma.rn.f32 	%f42, %f40, %f41, %f39;
	ld.global.f32 	%f43, [%rd4+56];
	ld.global.f32 	%f44, [%rd16+24];
	fma.rn.f32 	%f45, %f43, %f44, %f42;
	ld.global.f32 	%f46, [%rd4+60];
	ld.global.f32 	%f47, [%rd16+28];
	fma.rn.f32 	%f48, %f46, %f47, %f45;
	st.global.f32 	[%rd17], %f48;
	add.s32 	%r10, %r10, 1;
	add.s64 	%rd17, %rd17, 4;
	add.s64 	%rd16, %rd16, 64;
	setp.ne.s32 	%p2, %r10, 16;
	@%p2 bra 	$L__BB0_3;
	add.s32 	%r9, %r9, %r2;
	setp.lt.u32 	%p3, %r9, 16;
	@%p3 bra 	$L__BB0_2;
$L__BB0_5:
	ret;

}


// ===== COMPILED SASS (sm_100) =====

	.target	sm_100

	.elftype	@"ET_EXEC"


//--------------------- .note.nv.tkinfo           --------------------------
	.section	.note.nv.tkinfo,"",@"SHT_NOTE"
	.sectionflags	@"SHF_NOTE_NV_TKINFO"
	.tkinfo
        /*0018*/ 	.word	0x00000002
        /*0030*/ 	.string	""
        /*0030*/ 	.string	"ptxas"
        /*0030*/ 	.string	"Cuda compilation tools, release 13.0, V13.0.88"
        /*0030*/ 	.string	"Build cuda_13.0.r13.0/compiler.36424714_0"
        /*0030*/ 	.string	"-arch sm_100 -m 64 "



//--------------------- .note.nv.cuinfo           --------------------------
	.section	.note.nv.cuinfo,"",@"SHT_NOTE"
	.sectionflags	@"SHF_NOTE_NV_CUINFO"
        /*0018*/ 	.short	0x0002
        /*001a*/ 	.short	0x0064
        /*001c*/ 	.short	0x0082
	.zero		2


//--------------------- .nv.info                  --------------------------
	.section	.nv.info,"",@"SHT_CUDA_INFO"
	.align	4


	//----- nvinfo : EIATTR_REGCOUNT
	.align		4
        /*0000*/ 	.byte	0x04, 0x2f
        /*0002*/ 	.short	(.L_1 - .L_0)
	.align		4
.L_0:
        /*0004*/ 	.word	index@(_Z6kernelPKfS0_Pf)
        /*0008*/ 	.word	0x0000001e


	//----- nvinfo : EIATTR_FRAME_SIZE
	.align		4
.L_1:
        /*000c*/ 	.byte	0x04, 0x11
        /*000e*/ 	.short	(.L_3 - .L_2)
	.align		4
.L_2:
        /*0010*/ 	.word	index@(_Z6kernelPKfS0_Pf)
        /*0014*/ 	.word	0x00000000


	//----- nvinfo : EIATTR_MIN_STACK_SIZE
	.align		4
.L_3:
        /*0018*/ 	.byte	0x04, 0x12
        /*001a*/ 	.short	(.L_5 - .L_4)
	.align		4
.L_4:
        /*001c*/ 	.word	index@(_Z6kernelPKfS0_Pf)
        /*0020*/ 	.word	0x00000000
.L_5:


//--------------------- .nv.compat                --------------------------
	.section	.nv.compat,"",@"SHT_CUDA_COMPAT_INFO"
	.align	4
        /*0000*/ 	.byte	0x02, 0x09, 0x00, 0x00, 0x02, 0x02, 0x01, 0x00, 0x02, 0x05, 0x05, 0x00, 0x03, 0x07, 0x01, 0x01
        /*0010*/ 	.byte	0x02, 0x03, 0x00, 0x00, 0x02, 0x06, 0x01, 0x00, 0x04, 0x0b, 0x08, 0x00, 0x09, 0x00, 0x00, 0x00
        /*0020*/ 	.byte	0x00, 0x00, 0x00, 0x00


//--------------------- .nv.info._Z6kernelPKfS0_Pf --------------------------
	.section	.nv.info._Z6kernelPKfS0_Pf,"",@"SHT_CUDA_INFO"
	.sectionflags	@""
	.align	4


	//----- nvinfo : EIATTR_CUDA_API_VERSION
	.align		4
        /*0000*/ 	.byte	0x04, 0x37
        /*0002*/ 	.short	(.L_7 - .L_6)
.L_6:
        /*0004*/ 	.word	0x00000082


	//----- nvinfo : EIATTR_KPARAM_INFO
	.align		4
.L_7:
        /*0008*/ 	.byte	0x04, 0x17
        /*000a*/ 	.short	(.L_9 - .L_8)
.L_8:
        /*000c*/ 	.word	0x00000000
        /*0010*/ 	.short	0x0002
        /*0012*/ 	.short	0x0010
        /*0014*/ 	.byte	0x00, 0xf5, 0x21, 0x00


	//----- nvinfo : EIATTR_KPARAM_INFO
	.align		4
.L_9:
        /*0018*/ 	.byte	0x04, 0x17
        /*001a*/ 	.short	(.L_11 - .L_10)
.L_10:
        /*001c*/ 	.word	0x00000000
        /*0020*/ 	.short	0x0001
        /*0022*/ 	.short	0x0008
        /*0024*/ 	.byte	0x00, 0xf5, 0x21, 0x00


	//----- nvinfo : EIATTR_KPARAM_INFO
	.align		4
.L_11:
        /*0028*/ 	.byte	0x04, 0x17
        /*002a*/ 	.short	(.L_13 - .L_12)
.L_12:
        /*002c*/ 	.word	0x00000000
        /*0030*/ 	.short	0x0000
        /*0032*/ 	.short	0x0000
        /*0034*/ 	.byte	0x00, 0xf5, 0x21, 0x00


	//----- nvinfo : EIATTR_SPARSE_MMA_MASK
	.align		4
.L_13:
        /*0038*/ 	.byte	0x03, 0x50
        /*003a*/ 	.short	0x0000


	//----- nvinfo : EIATTR_MAXREG_COUNT
	.align		4
        /*003c*/ 	.byte	0x03, 0x1b
        /*003e*/ 	.short	0x00ff


	//----- nvinfo : EIATTR_MERCURY_ISA_VERSION
	.align		4
        /*0040*/ 	.byte	0x03, 0x5f
        /*0042*/ 	.short	0x0101


	//----- nvinfo : EIATTR_VRC_CTA_INIT_COUNT
	.align		4
        /*0044*/ 	.byte	0x02, 0x4a
	.zero		1
	.zero		1


	//----- nvinfo : EIATTR_EXIT_INSTR_OFFSETS
	.align		4
        /*0048*/ 	.byte	0x04, 0x1c
        /*004a*/ 	.short	(.L_15 - .L_14)


	//   ....[0]....
.L_14:
        /*004c*/ 	.word	0x00000030


	//   ....[1]....
        /*0050*/ 	.word	0x000004f0


	//----- nvinfo : EIATTR_CRS_STACK_SIZE
	.align		4
.L_15:
        /*0054*/ 	.byte	0x04, 0x1e
        /*0056*/ 	.short	(.L_17 - .L_16)
.L_16:
        /*0058*/ 	.word	0x00000000


	//----- nvinfo : EIATTR_CBANK_PARAM_SIZE
	.align		4
.L_17:
        /*005c*/ 	.byte	0x03, 0x19
        /*005e*/ 	.short	0x0018


	//----- nvinfo : EIATTR_PARAM_CBANK
	.align		4
        /*0060*/ 	.byte	0x04, 0x0a
        /*0062*/ 	.short	(.L_19 - .L_18)
	.align		4
.L_18:
        /*0064*/ 	.word	index@(.nv.constant0._Z6kernelPKfS0_Pf)
        /*0068*/ 	.short	0x0380
        /*006a*/ 	.short	0x0018


	//----- nvinfo : EIATTR_SW_WAR
	.align		4
.L_19:
        /*006c*/ 	.byte	0x04, 0x36
        /*006e*/ 	.short	(.L_21 - .L_20)
.L_20:
        /*0070*/ 	.word	0x00000008
.L_21:


//--------------------- .nv.callgraph             --------------------------
	.section	.nv.callgraph,"",@"SHT_CUDA_CALLGRAPH"
	.align	4
	.sectionentsize	8
	.align		4
        /*0000*/ 	.word	0x00000000
	.align		4
        /*0004*/ 	.word	0xffffffff
	.align		4
        /*0008*/ 	.word	0x00000000
	.align		4
        /*000c*/ 	.word	0xfffffffe
	.align		4
        /*0010*/ 	.word	0x00000000
	.align		4
        /*0014*/ 	.word	0xfffffffd
	.align		4
        /*0018*/ 	.word	0x00000000
	.align		4
        /*001c*/ 	.word	0xfffffffc


//--------------------- .text._Z6kernelPKfS0_Pf   --------------------------
	.section	.text._Z6kernelPKfS0_Pf,"ax",@progbits
	.align	128
        .global         _Z6kernelPKfS0_Pf
        .type           _Z6kernelPKfS0_Pf,@function
        .size           _Z6kernelPKfS0_Pf,(.L_x_3 - _Z6kernelPKfS0_Pf)
        .other          _Z6kernelPKfS0_Pf,@"STO_CUDA_ENTRY STV_DEFAULT"
_Z6kernelPKfS0_Pf:
.text._Z6kernelPKfS0_Pf:
[----:B------:R-:W-:Y:S01]  /*0000*/  LDC R1, c[0x0][0x37c] ;  /* 0x0000df00ff017b82 */ /* 0x000fe20000000800 */
[----:B------:R-:W0:Y:S02]  /*0010*/  S2R R6, SR_TID.X ;  /* 0x0000000000067919 */ /* 0x000e240000002100 */
[----:B0-----:R-:W-:-:S13]  /*0020*/  ISETP.GT.U32.AND P0, PT, R6, 0xf, PT ;  /* 0x0000000f0600780c */ /* 0x001fda0003f04070 */
[----:B------:R-:W-:Y:S05]  /*0030*/  @P0 EXIT ;  /* 0x000000000000094d */ /* 0x000fea0003800000 */
[----:B------:R-:W0:Y:S01]  /*0040*/  LDCU.64 UR4, c[0x0][0x388] ;  /* 0x00007100ff0477ac */ /* 0x000e220008000a00 */
[----:B------:R-:W1:Y:S01]  /*0050*/  LDCU UR6, c[0x0][0x360] ;  /* 0x00006c00ff0677ac */ /* 0x000e620008000800 */
[----:B------:R-:W2:Y:S01]  /*0060*/  LDCU.64 UR8, c[0x0][0x358] ;  /* 0x00006b00ff0877ac */ /* 0x000ea20008000a00 */
[----:B0-----:R-:W-:-:S04]  /*0070*/  UIADD3 UR4, UP0, UPT, UR4, 0x20, URZ ;  /* 0x0000002004047890 */ /* 0x001fc8000ff1e0ff */
[----:B-12---:R-:W-:-:S12]  /*0080*/  UIADD3.X UR5, UPT, UPT, URZ, UR5, URZ, UP0, !UPT ;  /* 0x00000005ff057290 */ /* 0x006fd800087fe4ff */
.L_x_1:
[----:B0-----:R-:W0:Y:S01]  /*0090*/  LDC.64 R8, c[0x0][0x390] ;  /* 0x0000e400ff087b82 */ /* 0x001e220000000a00 */
[----:B------:R-:W-:Y:S02]  /*00a0*/  SHF.L.U32 R3, R6, 0x4, RZ ;  /* 0x0000000406037819 */ /* 0x000fe400000006ff */
[----:B------:R-:W-:-:S05]  /*00b0*/  MOV R2, UR4 ;  /* 0x0000000400027c02 */ /* 0x000fca0008000f00 */
[----:B------:R-:W1:Y:S01]  /*00c0*/  LDC.64 R4, c[0x0][0x380] ;  /* 0x0000e000ff047b82 */ /* 0x000e620000000a00 */
[C---:B0-----:R-:W-:Y:S01]  /*00d0*/  IMAD.WIDE.U32 R8, R6.reuse, 0x40, R8 ;  /* 0x0000004006087825 */ /* 0x041fe200078e0008 */
[----:B------:R-:W-:-:S04]  /*00e0*/  IADD3 R6, PT, PT, R6, UR6, RZ ;  /* 0x0000000606067c10 */ /* 0x000fc8000fffe0ff */
[----:B------:R-:W-:Y:S01]  /*00f0*/  MOV R7, R9 ;  /* 0x0000000900077202 */ /* 0x000fe20000000f00 */
[----:B------:R-:W-:Y:S01]  /*0100*/  HFMA2 R9, -RZ, RZ, 0, 0 ;  /* 0x00000000ff097431 */ /* 0x000fe200000001ff */
[----:B------:R-:W-:Y:S01]  /*0110*/  ISETP.GE.U32.AND P3, PT, R6, 0x10, PT ;  /* 0x000000100600780c */ /* 0x000fe20003f66070 */
[----:B-1----:R-:W-:Y:S01]  /*0120*/  IMAD.WIDE.U32 R4, R3, 0x4, R4 ;  /* 0x0000000403047825 */ /* 0x002fe200078e0004 */
[----:B------:R-:W-:-:S11]  /*0130*/  MOV R3, UR5 ;  /* 0x0000000500037c02 */ /* 0x000fd60008000f00 */
.L_x_0:
[----:B------:R-:W2:Y:S04]  /*0140*/  LDG.E R0, desc[UR8][R4.64] ;  /* 0x0000000804007981 */ /* 0x000ea8000c1e1900 */
[----:B------:R-:W2:Y:S04]  /*0150*/  LDG.E R17, desc[UR8][R2.64+-0x20] ;  /* 0xffffe00802117981 */ /* 0x000ea8000c1e1900 */
[----:B------:R-:W3:Y:S04]  /*0160*/  LDG.E R19, desc[UR8][R4.64+0x4] ;  /* 0x0000040804137981 */ /* 0x000ee8000c1e1900 */
[----:B------:R-:W3:Y:S04]  /*0170*/  LDG.E R24, desc[UR8][R2.64+-0x1c] ;  /* 0xffffe40802187981 */ /* 0x000ee8000c1e1900 */
[----:B------:R-:W4:Y:S04]  /*0180*/  LDG.E R21, desc[UR8][R4.64+0x8] ;  /* 0x0000080804157981 */ /* 0x000f28000c1e1900 */
[----:B------:R-:W4:Y:S04]  /*0190*/  LDG.E R18, desc[UR8][R2.64+-0x18] ;  /* 0xffffe80802127981 */ /* 0x000f28000c1e1900 */
[----:B------:R-:W5:Y:S04]  /*01a0*/  LDG.E R20, desc[UR8][R4.64+0xc] ;  /* 0x00000c0804147981 */ /* 0x000f68000c1e1900 */
[----:B------:R-:W5:Y:S04]  /*01b0*/  LDG.E R23, desc[UR8][R2.64+-0x14] ;  /* 0xffffec0802177981 */ /* 0x000f68000c1e1900 */
[----:B------:R-:W5:Y:S04]  /*01c0*/  LDG.E R22, desc[UR8][R4.64+0x10] ;  /* 0x0000100804167981 */ /* 0x000f68000c1e1900 */
[----:B------:R-:W5:Y:S04]  /*01d0*/  LDG.E R25, desc[UR8][R2.64+-0x10] ;  /* 0xfffff00802197981 */ /* 0x000f68000c1e1900 */
[----:B0-----:R-:W5:Y:S04]  /*01e0*/  LDG.E R10, desc[UR8][R4.64+0x14] ;  /* 0x00001408040a7981 */ /* 0x001f68000c1e1900 */
[----:B------:R-:W5:Y:S04]  /*01f0*/  LDG.E R11, desc[UR8][R2.64+-0xc] ;  /* 0xfffff408020b7981 */ /* 0x000f68000c1e1900 */
[----:B------:R-:W5:Y:S04]  /*0200*/  LDG.E R12, desc[UR8][R4.64+0x18] ;  /* 0x00001808040c7981 */ /* 0x000f68000c1e1900 */
[----:B------:R-:W5:Y:S04]  /*0210*/  LDG.E R13, desc[UR8][R2.64+-0x8] ;  /* 0xfffff808020d7981 */ /* 0x000f68000c1e1900 */
[----:B------:R-:W5:Y:S04]  /*0220*/  LDG.E R14, desc[UR8][R4.64+0x1c] ;  /* 0x00001c08040e7981 */ /* 0x000f68000c1e1900 */
[----:B------:R-:W5:Y:S01]  /*0230*/  LDG.E R15, desc[UR8][R2.64+-0x4] ;  /* 0xfffffc08020f7981 */ /* 0x000f62000c1e1900 */
[----:B--2---:R-:W-:-:S03]  /*0240*/  FFMA R16, R0, R17, RZ ;  /* 0x0000001100107223 */ /* 0x004fc600000000ff */
[----:B------:R-:W2:Y:S04]  /*0250*/  LDG.E R0, desc[UR8][R4.64+0x20] ;  /* 0x0000200804007981 */ /* 0x000ea8000c1e1900 */
[----:B------:R-:W2:Y:S01]  /*0260*/  LDG.E R17, desc[UR8][R2.64] ;  /* 0x0000000802117981 */ /* 0x000ea2000c1e1900 */
[----:B---3--:R-:W-:-:S03]  /*0270*/  FFMA R24, R19, R24, R16 ;  /* 0x0000001813187223 */ /* 0x008fc60000000010 */
[----:B------:R-:W3:Y:S04]  /*0280*/  LDG.E R16, desc[UR8][R4.64+0x24] ;  /* 0x0000240804107981 */ /* 0x000ee8000c1e1900 */
[----:B------:R-:W3:Y:S01]  /*0290*/  LDG.E R19, desc[UR8][R2.64+0x4] ;  /* 0x0000040802137981 */ /* 0x000ee2000c1e1900 */
[----:B----4-:R-:W-:-:S03]  /*02a0*/  FFMA R27, R21, R18, R24 ;  /* 0x00000012151b7223 */ /* 0x010fc60000000018 */
[----:B------:R-:W4:Y:S04]  /*02b0*/  LDG.E R18, desc[UR8][R4.64+0x28] ;  /* 0x0000280804127981 */ /* 0x000f28000c1e1900 */
[----:B------:R-:W4:Y:S01]  /*02c0*/  LDG.E R21, desc[UR8][R2.64+0x8] ;  /* 0x0000080802157981 */ /* 0x000f22000c1e1900 */
[----:B-----5:R-:W-:-:S03]  /*02d0*/  FFMA R27, R20, R23, R27 ;  /* 0x00000017141b7223 */ /* 0x020fc6000000001b */
[----:B------:R-:W5:Y:S04]  /*02e0*/  LDG.E R20, desc[UR8][R4.64+0x2c] ;  /* 0x00002c0804147981 */ /* 0x000f68000c1e1900 */
[----:B------:R-:W5:Y:S01]  /*02f0*/  LDG.E R23, desc[UR8][R2.64+0xc] ;  /* 0x00000c0802177981 */ /* 0x000f62000c1e1900 */
[----:B------:R-:W-:-:S03]  /*0300*/  FFMA R27, R22, R25, R27 ;  /* 0x00000019161b7223 */ /* 0x000fc6000000001b */
        /* <DEDUP_REMOVED lines=10> */
[----:B------:R0:W5:Y:S01]  /*03b0*/  LDG.E R15, desc[UR8][R2.64+0x1c] ;  /* 0x00001c08020f7981 */ /* 0x000162000c1e1900 */
[----:B------:R-:W-:-:S04]  /*03c0*/  IADD3 R9, PT, PT, R9, 0x1, RZ ;  /* 0x0000000109097810 */ /* 0x000fc80007ffe0ff */
[----:B------:R-:W-:Y:S02]  /*03d0*/  ISETP.NE.AND P0, PT, R9, 0x10, PT ;  /* 0x000000100900780c */ /* 0x000fe40003f05270 */
[----:B0-----:R-:W-:-:S04]  /*03e0*/  IADD3 R2, P2, PT, R2, 0x40, RZ ;  /* 0x0000004002027810 */ /* 0x001fc80007f5e0ff */
[----:B------:R-:W-:Y:S01]  /*03f0*/  IADD3.X R3, PT, PT, RZ, R3, RZ, P2, !PT ;  /* 0x00000003ff037210 */ /* 0x000fe200017fe4ff */
[----:B--2---:R-:W-:-:S04]  /*0400*/  FFMA R17, R0, R17, R27 ;  /* 0x0000001100117223 */ /* 0x004fc8000000001b */
[----:B---3--:R-:W-:-:S04]  /*0410*/  FFMA R17, R16, R19, R17 ;  /* 0x0000001310117223 */ /* 0x008fc80000000011 */
[----:B----4-:R-:W-:-:S04]  /*0420*/  FFMA R17, R18, R21, R17 ;  /* 0x0000001512117223 */ /* 0x010fc80000000011 */
[----:B-----5:R-:W-:-:S04]  /*0430*/  FFMA R17, R20, R23, R17 ;  /* 0x0000001714117223 */ /* 0x020fc80000000011 */
[----:B------:R-:W-:-:S04]  /*0440*/  FFMA R17, R22, R25, R17 ;  /* 0x0000001916117223 */ /* 0x000fc80000000011 */
[----:B------:R-:W-:Y:S01]  /*0450*/  FFMA R11, R10, R11, R17 ;  /* 0x0000000b0a0b7223 */ /* 0x000fe20000000011 */
[----:B------:R-:W-:Y:S02]  /*0460*/  MOV R10, R8 ;  /* 0x00000008000a7202 */ /* 0x000fe40000000f00 */
[----:B------:R-:W-:Y:S01]  /*0470*/  IADD3 R8, P1, PT, R8, 0x4, RZ ;  /* 0x0000000408087810 */ /* 0x000fe20007f3e0ff */
[----:B------:R-:W-:-:S04]  /*0480*/  FFMA R11, R12, R13, R11 ;  /* 0x0000000d0c0b7223 */ /* 0x000fc8000000000b */
[----:B------:R-:W-:Y:S01]  /*0490*/  FFMA R15, R14, R15, R11 ;  /* 0x0000000f0e0f7223 */ /* 0x000fe2000000000b */
[-C--:B------:R-:W-:Y:S02]  /*04a0*/  MOV R11, R7.reuse ;  /* 0x00000007000b7202 */ /* 0x080fe40000000f00 */
[----:B------:R-:W-:-:S03]  /*04b0*/  IADD3.X R7, PT, PT, RZ, R7, RZ, P1, !PT ;  /* 0x00000007ff077210 */ /* 0x000fc60000ffe4ff */
[----:B------:R0:W-:Y:S01]  /*04c0*/  STG.E desc[UR8][R10.64], R15 ;  /* 0x0000000f0a007986 */ /* 0x0001e2000c101908 */
[----:B------:R-:W-:Y:S05]  /*04d0*/  @P0 BRA `(.L_x_0) ;  /* 0xfffffffc00180947 */ /* 0x000fea000383ffff */
[----:B------:R-:W-:Y:S05]  /*04e0*/  @!P3 BRA `(.L_x_1) ;  /* 0xfffffff800e8b947 */ /* 0x000fea000383ffff */
[----:B------:R-:W-:Y:S05]  /*04f0*/  EXIT ;  /* 0x000000000000794d */ /* 0x000fea0003800000 */
.L_x_2:
[----:B------:R-:W-:-:S00]  /*0500*/  BRA `(.L_x_2) ;  /* 0xfffffffc00fc7947 */ /* 0x000fc0000383ffff */
[----:B------:R-:W-:-:S00]  /*0510*/  NOP ;  /* 0x0000000000007918 */ /* 0x000fc00000000000 */
        /* <DEDUP_REMOVED lines=14> */
.L_x_3:


//--------------------- .nv.shared.reserved.0     --------------------------
	.section	.nv.shared.reserved.0,"aw",@nobits
	.weak		__nv_reservedSMEM_offset_0_alias
	.size		__nv_reservedSMEM_offset_0_alias, 0, 64
	.other		__nv_reservedSMEM_offset_0_alias,@"STO_CUDA_RESERVED_SHARED STV_DEFAULT"
__nv_reservedSMEM_offset_0_alias:
	.zero		0
	.zero		64


//--------------------- .nv.constant0._Z6kernelPKfS0_Pf --------------------------
	.section	.nv.constant0._Z6kernelPKfS0_Pf,"a",@progbits
	.sectionflags	@""
	.align	4
.nv.constant0._Z6kernelPKfS0_Pf:
	.zero		920


//--------------------- SYMBOLS --------------------------

	.type		.nv.reservedSmem.offset0,@object
	.size		.nv.reservedSmem.offset0,0x4
